	.headerflags	@"EF_CUDA_TEXMODE_UNIFIED EF_CUDA_64BIT_ADDRESS EF_CUDA_ACCELERATORS EF_CUDA_SM90 EF_CUDA_VIRTUAL_SM(EF_CUDA_SM90)"
	.elftype	@"ET_EXEC"


//--------------------- .nv.info                  --------------------------
	.section	.nv.info,"",@"SHT_CUDA_INFO"
	.align	4


	//----- nvinfo : EIATTR_REGCOUNT
	.align		4
        /*0000*/ 	.byte	0x04, 0x2f
        /*0002*/ 	.short	(.L_3 - .L_2)
	.align		4
.L_2:
        /*0004*/ 	.word	index@(triton_poi_fused__native_batch_norm_legit_no_training_convolution_relu_9)
        /*0008*/ 	.word	0x00000020


	//----- nvinfo : EIATTR_MIN_STACK_SIZE
	.align		4
.L_3:
        /*000c*/ 	.byte	0x04, 0x12
        /*000e*/ 	.short	(.L_5 - .L_4)
	.align		4
.L_4:
        /*0010*/ 	.word	index@(triton_poi_fused__native_batch_norm_legit_no_training_convolution_relu_9)
        /*0014*/ 	.word	0x00000000


	//----- nvinfo : EIATTR_FRAME_SIZE
	.align		4
.L_5:
        /*0018*/ 	.byte	0x04, 0x11
        /*001a*/ 	.short	(.L_7 - .L_6)
	.align		4
.L_6:
        /*001c*/ 	.word	index@(triton_poi_fused__native_batch_norm_legit_no_training_convolution_relu_9)
        /*0020*/ 	.word	0x00000000


	//----- nvinfo : EIATTR_MIN_STACK_SIZE
	.align		4
.L_7:
        /*0024*/ 	.byte	0x04, 0x12
        /*0026*/ 	.short	(.L_9 - .L_8)
	.align		4
.L_8:
        /*0028*/ 	.word	index@(triton_poi_fused__native_batch_norm_legit_no_training_convolution_relu_9)
        /*002c*/ 	.word	0x00000000
.L_9:


//--------------------- .nv.info.triton_poi_fused__native_batch_norm_legit_no_training_convolution_relu_9 --------------------------
	.section	.nv.info.triton_poi_fused__native_batch_norm_legit_no_training_convolution_relu_9,"",@"SHT_CUDA_INFO"
	.sectionflags	@""
	.align	4


	//----- nvinfo : EIATTR_CUDA_API_VERSION
	.align		4
        /*0000*/ 	.byte	0x04, 0x37
        /*0002*/ 	.short	(.L_11 - .L_10)
.L_10:
        /*0004*/ 	.word	0x0000007c


	//----- nvinfo : EIATTR_KPARAM_INFO
	.align		4
.L_11:
        /*0008*/ 	.byte	0x04, 0x17
        /*000a*/ 	.short	(.L_13 - .L_12)
.L_12:
        /*000c*/ 	.word	0x00000000
        /*0010*/ 	.short	0x0007
        /*0012*/ 	.short	0x0038
        /*0014*/ 	.byte	0x00, 0xf0, 0x11, 0x00


	//----- nvinfo : EIATTR_KPARAM_INFO
	.align		4
.L_13:
        /*0018*/ 	.byte	0x04, 0x17
        /*001a*/ 	.short	(.L_15 - .L_14)
.L_14:
        /*001c*/ 	.word	0x00000000
        /*0020*/ 	.short	0x0006
        /*0022*/ 	.short	0x0030
        /*0024*/ 	.byte	0x00, 0xf4, 0x21, 0x00


	//----- nvinfo : EIATTR_KPARAM_INFO
	.align		4
.L_15:
        /*0028*/ 	.byte	0x04, 0x17
        /*002a*/ 	.short	(.L_17 - .L_16)
.L_16:
        /*002c*/ 	.word	0x00000000
        /*0030*/ 	.short	0x0005
        /*0032*/ 	.short	0x0028
        /*0034*/ 	.byte	0x00, 0xf4, 0x21, 0x00


	//----- nvinfo : EIATTR_KPARAM_INFO
	.align		4
.L_17:
        /*0038*/ 	.byte	0x04, 0x17
        /*003a*/ 	.short	(.L_19 - .L_18)
.L_18:
        /*003c*/ 	.word	0x00000000
        /*0040*/ 	.short	0x0004
        /*0042*/ 	.short	0x0020
        /*0044*/ 	.byte	0x00, 0xf4, 0x21, 0x00


	//----- nvinfo : EIATTR_KPARAM_INFO
	.align		4
.L_19:
        /*0048*/ 	.byte	0x04, 0x17
        /*004a*/ 	.short	(.L_21 - .L_20)
.L_20:
        /*004c*/ 	.word	0x00000000
        /*0050*/ 	.short	0x0003
        /*0052*/ 	.short	0x0018
        /*0054*/ 	.byte	0x00, 0xf4, 0x21, 0x00


	//----- nvinfo : EIATTR_KPARAM_INFO
	.align		4
.L_21:
        /*0058*/ 	.byte	0x04, 0x17
        /*005a*/ 	.short	(.L_23 - .L_22)
.L_22:
        /*005c*/ 	.word	0x00000000
        /*0060*/ 	.short	0x0002
        /*0062*/ 	.short	0x0010
        /*0064*/ 	.byte	0x00, 0xf4, 0x21, 0x00


	//----- nvinfo : EIATTR_KPARAM_INFO
	.align		4
.L_23:
        /*0068*/ 	.byte	0x04, 0x17
        /*006a*/ 	.short	(.L_25 - .L_24)
.L_24:
        /*006c*/ 	.word	0x00000000
        /*0070*/ 	.short	0x0001
        /*0072*/ 	.short	0x0008
        /*0074*/ 	.byte	0x00, 0xf4, 0x21, 0x00


	//----- nvinfo : EIATTR_KPARAM_INFO
	.align		4
.L_25:
        /*0078*/ 	.byte	0x04, 0x17
        /*007a*/ 	.short	(.L_27 - .L_26)
.L_26:
        /*007c*/ 	.word	0x00000000
        /*0080*/ 	.short	0x0000
        /*0082*/ 	.short	0x0000
        /*0084*/ 	.byte	0x00, 0xf4, 0x21, 0x00


	//----- nvinfo : EIATTR_SPARSE_MMA_MASK
	.align		4
.L_27:
        /*0088*/ 	.byte	0x03, 0x50
        /*008a*/ 	.short	0x0000


	//----- nvinfo : EIATTR_MAXREG_COUNT
	.align		4
        /*008c*/ 	.byte	0x03, 0x1b
        /*008e*/ 	.short	0x00ff


	//----- nvinfo : EIATTR_EXIT_INSTR_OFFSETS
	.align		4
        /*0090*/ 	.byte	0x04, 0x1c
        /*0092*/ 	.short	(.L_29 - .L_28)


	//   ....[0]....
.L_28:
        /*0094*/ 	.word	0x000007e0


	//----- nvinfo : EIATTR_REQNTID
	.align		4
.L_29:
        /*0098*/ 	.byte	0x04, 0x10
        /*009a*/ 	.short	(.L_31 - .L_30)
.L_30:
        /*009c*/ 	.word	0x00000080
        /*00a0*/ 	.word	0x00000001
        /*00a4*/ 	.word	0x00000001


	//----- nvinfo : EIATTR_CBANK_PARAM_SIZE
	.align		4
.L_31:
        /*00a8*/ 	.byte	0x03, 0x19
        /*00aa*/ 	.short	0x003c


	//----- nvinfo : EIATTR_PARAM_CBANK
	.align		4
        /*00ac*/ 	.byte	0x04, 0x0a
        /*00ae*/ 	.short	(.L_33 - .L_32)
	.align		4
.L_32:
        /*00b0*/ 	.word	index@(.nv.constant0.triton_poi_fused__native_batch_norm_legit_no_training_convolution_relu_9)
        /*00b4*/ 	.short	0x0210
        /*00b6*/ 	.short	0x003c


	//----- nvinfo : EIATTR_SW_WAR
	.align		4
.L_33:
        /*00b8*/ 	.byte	0x04, 0x36
        /*00ba*/ 	.short	(.L_35 - .L_34)
.L_34:
        /*00bc*/ 	.word	0x00000008
.L_35:


//--------------------- .nv.callgraph             --------------------------
	.section	.nv.callgraph,"",@"SHT_CUDA_CALLGRAPH"
	.align	4
	.sectionentsize	8
	.align		4
        /*0000*/ 	.word	0x00000000
	.align		4
        /*0004*/ 	.word	0xffffffff
	.align		4
        /*0008*/ 	.word	0x00000000
	.align		4
        /*000c*/ 	.word	0xfffffffe
	.align		4
        /*0010*/ 	.word	0x00000000
	.align		4
        /*0014*/ 	.word	0xfffffffd
	.align		4
        /*0018*/ 	.word	0x00000000
	.align		4
        /*001c*/ 	.word	0xfffffffc


//--------------------- .nv.constant4             --------------------------
	.section	.nv.constant4,"a",@progbits
	.align	8
	.align		8
.nv.constant4:
        /*0000*/ 	.dword	_$_str
	.align		8
        /*0008*/ 	.dword	_$_str_$_2


//--------------------- .text.triton_poi_fused__native_batch_norm_legit_no_training_convolution_relu_9 --------------------------
	.section	.text.triton_poi_fused__native_batch_norm_legit_no_training_convolution_relu_9,"ax",@progbits
	.align	128
        .global         triton_poi_fused__native_batch_norm_legit_no_training_convolution_relu_9
        .type           triton_poi_fused__native_batch_norm_legit_no_training_convolution_relu_9,@function
        .size           triton_poi_fused__native_batch_norm_legit_no_training_convolution_relu_9,(.L_x_1 - triton_poi_fused__native_batch_norm_legit_no_training_convolution_relu_9)
        .other          triton_poi_fused__native_batch_norm_legit_no_training_convolution_relu_9,@"STO_CUDA_ENTRY STV_DEFAULT"
triton_poi_fused__native_batch_norm_legit_no_training_convolution_relu_9:
.text.triton_poi_fused__native_batch_norm_legit_no_training_convolution_relu_9:
[----:B------:R-:W-:Y:S01]  /*0000*/  LDC R1, c[0x0][0x28] ;  /* 0x00000a00ff017b82 */ /* 0x000fe20000000800 */
[----:B------:R-:W1:Y:S07]  /*0010*/  S2R R0, SR_TID.X ;  /* 0x0000000000007919 */ /* 0x000e6e0000002100 */
[----:B------:R-:W2:Y:S01]  /*0020*/  LDC.64 R4, c[0x0][0x228] ;  /* 0x00008a00ff047b82 */ /* 0x000ea20000000a00 */
[----:B------:R-:W-:Y:S01]  /*0030*/  ULDC.64 UR4, c[0x0][0x208] ;  /* 0x0000820000047ab9 */ /* 0x000fe20000000a00 */
[----:B------:R-:W3:Y:S06]  /*0040*/  S2R R7, SR_CTAID.X ;  /* 0x0000000000077919 */ /* 0x000eec0000002500 */
[----:B------:R-:W4:Y:S08]  /*0050*/  LDC.64 R16, c[0x0][0x218] ;  /* 0x00008600ff107b82 */ /* 0x000f300000000a00 */
[----:B------:R-:W5:Y:S01]  /*0060*/  LDC.64 R28, c[0x0][0x210] ;  /* 0x00008400ff1c7b82 */ /* 0x000f620000000a00 */
[----:B-1----:R-:W-:-:S02]  /*0070*/  SHF.L.U32 R0, R0, 0x2, RZ ;  /* 0x0000000200007819 */ /* 0x002fc400000006ff */
[----:B---3--:R-:W-:Y:S02]  /*0080*/  SHF.R.S32.HI R3, RZ, 0x15, R7 ;  /* 0x00000015ff037819 */ /* 0x008fe40000011407 */
[----:B------:R-:W-:Y:S02]  /*0090*/  LOP3.LUT R0, R0, 0x1fc, RZ, 0xc0, !PT ;  /* 0x000001fc00007812 */ /* 0x000fe400078ec0ff */
[----:B------:R-:W-:Y:S02]  /*00a0*/  SGXT R3, R3, 0x1 ;  /* 0x000000010303781a */ /* 0x000fe40000000200 */
[----:B------:R-:W-:-:S04]  /*00b0*/  LEA R0, R7, R0, 0xa ;  /* 0x0000000007007211 */ /* 0x000fc800078e50ff */
[----:B------:R-:W-:-:S04]  /*00c0*/  LEA.HI R3, R3, R0, RZ, 0x7 ;  /* 0x0000000003037211 */ /* 0x000fc800078f38ff */
[----:B------:R-:W-:-:S04]  /*00d0*/  LOP3.LUT R3, R3, 0xffffff80, RZ, 0xc0, !PT ;  /* 0xffffff8003037812 */ /* 0x000fc800078ec0ff */
[----:B------:R-:W-:Y:S01]  /*00e0*/  IADD3 R24, R0, -R3, RZ ;  /* 0x8000000300187210 */ /* 0x000fe20007ffe0ff */
[----:B-----5:R-:W-:Y:S01]  /*00f0*/  IMAD.WIDE R28, R0, 0x4, R28 ;  /* 0x00000004001c7825 */ /* 0x020fe200078e021c */
[----:B------:R-:W1:Y:S03]  /*0100*/  LDC.64 R2, c[0x0][0x220] ;  /* 0x00008800ff027b82 */ /* 0x000e660000000a00 */
[C---:B--2---:R-:W-:Y:S01]  /*0110*/  IMAD.WIDE R4, R24.reuse, 0x4, R4 ;  /* 0x0000000418047825 */ /* 0x044fe200078e0204 */
[----:B------:R-:W2:Y:S03]  /*0120*/  LDG.E.128 R12, desc[UR4][R28.64+0x800] ;  /* 0x000800041c0c7981 */ /* 0x000ea6000c1e1d00 */
[C---:B----4-:R-:W-:Y:S01]  /*0130*/  IMAD.WIDE R16, R24.reuse, 0x4, R16 ;  /* 0x0000000418107825 */ /* 0x050fe200078e0210 */
[----:B------:R-:W3:Y:S04]  /*0140*/  LDG.E.128 R20, desc[UR4][R28.64] ;  /* 0x000000041c147981 */ /* 0x000ee8000c1e1d00 */
[----:B------:R-:W4:Y:S04]  /*0150*/  LDG.E.EL.128 R4, desc[UR4][R4.64] ;  /* 0x0000000404047981 */ /* 0x000f28000c2e1d00 */
[----:B------:R-:W2:Y:S01]  /*0160*/  LDG.E.EL.128 R16, desc[UR4][R16.64] ;  /* 0x0000000410107981 */ /* 0x000ea2000c2e1d00 */
[----:B-1----:R-:W-:-:S05]  /*0170*/  IMAD.WIDE R2, R24, 0x4, R2 ;  /* 0x0000000418027825 */ /* 0x002fca00078e0202 */
[----:B------:R1:W5:Y:S02]  /*0180*/  LDG.E.EL.128 R8, desc[UR4][R2.64] ;  /* 0x0000000402087981 */ /* 0x000364000c2e1d00 */
[----:B-1----:R-:W-:Y:S01]  /*0190*/  HFMA2.MMA R2, -RZ, RZ, 1.625, 0 ;  /* 0x3e800000ff027435 */ /* 0x002fe200000001ff */
[----:B----4-:R-:W-:Y:S01]  /*01a0*/  FADD R4, R4, 9.9999997473787516356e-06 ;  /* 0x3727c5ac04047421 */ /* 0x010fe20000000000 */
[----:B------:R-:W-:-:S03]  /*01b0*/  FADD R5, R5, 9.9999997473787516356e-06 ;  /* 0x3727c5ac05057421 */ /* 0x000fc60000000000 */
[----:B------:R-:W1:Y:S08]  /*01c0*/  MUFU.SQRT R25, R4 ;  /* 0x0000000400197308 */ /* 0x000e700000002000 */
[----:B------:R-:W4:Y:S01]  /*01d0*/  MUFU.SQRT R26, R5 ;  /* 0x00000005001a7308 */ /* 0x000f220000002000 */
[----:B------:R-:W-:Y:S01]  /*01e0*/  FADD R6, R6, 9.9999997473787516356e-06 ;  /* 0x3727c5ac06067421 */ /* 0x000fe20000000000 */
[----:B-1----:R-:W-:-:S02]  /*01f0*/  FSETP.GT.AND P0, PT, R25, 8.50705917302346158658e+37, PT ;  /* 0x7e8000001900780b */ /* 0x002fc40003f04000 */
[C---:B------:R-:W-:Y:S02]  /*0200*/  FSETP.GEU.AND P3, PT, R25.reuse, 1.175494350822287508e-38, PT ;  /* 0x008000001900780b */ /* 0x040fe40003f6e000 */
[C---:B----4-:R-:W-:Y:S02]  /*0210*/  FSETP.GT.AND P1, PT, R26.reuse, 8.50705917302346158658e+37, PT ;  /* 0x7e8000001a00780b */ /* 0x050fe40003f24000 */
[----:B------:R-:W-:Y:S01]  /*0220*/  FSETP.GEU.AND P4, PT, R26, 1.175494350822287508e-38, PT ;  /* 0x008000001a00780b */ /* 0x000fe20003f8e000 */
[----:B------:R-:W1:Y:S06]  /*0230*/  MUFU.SQRT R6, R6 ;  /* 0x0000000600067308 */ /* 0x000e6c0000002000 */
[----:B------:R-:W-:-:S04]  /*0240*/  @P0 FMUL R25, R25, 0.25 ;  /* 0x3e80000019190820 */ /* 0x000fc80000400000 */
[----:B------:R-:W-:Y:S01]  /*0250*/  @!P3 FMUL R25, R25, 16777216 ;  /* 0x4b8000001919b820 */ /* 0x000fe20000400000 */
[----:B------:R-:W-:-:S04]  /*0260*/  @P1 FMUL R26, R26, 0.25 ;  /* 0x3e8000001a1a1820 */ /* 0x000fc80000400000 */
[----:B------:R-:W-:Y:S01]  /*0270*/  @!P4 FMUL R26, R26, 16777216 ;  /* 0x4b8000001a1ac820 */ /* 0x000fe20000400000 */
[----:B------:R-:W4:Y:S01]  /*0280*/  MUFU.RCP R25, R25 ;  /* 0x0000001900197308 */ /* 0x000f220000001000 */
[----:B-1----:R-:W-:Y:S02]  /*0290*/  FSETP.GT.AND P2, PT, R6, 8.50705917302346158658e+37, PT ;  /* 0x7e8000000600780b */ /* 0x002fe40003f44000 */
[----:B------:R-:W-:-:S05]  /*02a0*/  FSEL R4, R2, 1, P0 ;  /* 0x3f80000002047808 */ /* 0x000fca0000000000 */
[----:B------:R-:W1:Y:S01]  /*02b0*/  MUFU.RCP R26, R26 ;  /* 0x0000001a001a7308 */ /* 0x000e620000001000 */
[----:B------:R-:W-:Y:S02]  /*02c0*/  FSETP.GEU.AND P5, PT, R6, 1.175494350822287508e-38, PT ;  /* 0x008000000600780b */ /* 0x000fe40003fae000 */
[----:B------:R-:W-:Y:S01]  /*02d0*/  FSEL R3, R2, 1, P1 ;  /* 0x3f80000002037808 */ /* 0x000fe20000800000 */
[----:B------:R-:W-:-:S04]  /*02e0*/  @!P3 FMUL R4, R4, 16777216 ;  /* 0x4b8000000404b820 */ /* 0x000fc80000400000 */
[----:B------:R-:W-:Y:S01]  /*02f0*/  @!P4 FMUL R3, R3, 16777216 ;  /* 0x4b8000000303c820 */ /* 0x000fe20000400000 */
[----:B----4-:R-:W-:Y:S01]  /*0300*/  FMUL R5, R25, R4 ;  /* 0x0000000419057220 */ /* 0x010fe20000400000 */
[----:B------:R-:W-:Y:S01]  /*0310*/  @P2 FMUL R6, R6, 0.25 ;  /* 0x3e80000006062820 */ /* 0x000fe20000400000 */
[--C-:B--2---:R-:W-:Y:S01]  /*0320*/  FADD R15, R15, R19.reuse ;  /* 0x000000130f0f7221 */ /* 0x104fe20000000000 */
[--C-:B------:R-:W-:Y:S01]  /*0330*/  FADD R14, R14, R18.reuse ;  /* 0x000000120e0e7221 */ /* 0x100fe20000000000 */
[----:B---3--:R-:W-:Y:S01]  /*0340*/  FADD R19, R23, R19 ;  /* 0x0000001317137221 */ /* 0x008fe20000000000 */
[----:B------:R-:W-:Y:S01]  /*0350*/  FADD R18, R22, R18 ;  /* 0x0000001216127221 */ /* 0x000fe20000000000 */
[----:B-1----:R-:W-:Y:S01]  /*0360*/  FMUL R4, R26, R3 ;  /* 0x000000031a047220 */ /* 0x002fe20000400000 */
[----:B------:R-:W1:Y:S01]  /*0370*/  LDC.64 R22, c[0x0][0x238] ;  /* 0x00008e00ff167b82 */ /* 0x000e620000000a00 */
[----:B------:R-:W-:-:S07]  /*0380*/  @!P5 FMUL R6, R6, 16777216 ;  /* 0x4b8000000606d820 */ /* 0x000fce0000400000 */
[----:B------:R-:W2:Y:S01]  /*0390*/  LDC.64 R26, c[0x0][0x230] ;  /* 0x00008c00ff1a7b82 */ /* 0x000ea20000000a00 */
[----:B------:R-:W3:Y:S01]  /*03a0*/  MUFU.RCP R6, R6 ;  /* 0x0000000600067308 */ /* 0x000ee20000001000 */
[----:B------:R-:W-:Y:S01]  /*03b0*/  FSEL R3, R2, 1, P2 ;  /* 0x3f80000002037808 */ /* 0x000fe20001000000 */
[--C-:B------:R-:W-:Y:S01]  /*03c0*/  FADD R12, R12, R16.reuse ;  /* 0x000000100c0c7221 */ /* 0x100fe20000000000 */
[----:B------:R-:W-:Y:S01]  /*03d0*/  FADD R16, R20, R16 ;  /* 0x0000001014107221 */ /* 0x000fe20000000000 */
[--C-:B------:R-:W-:Y:S02]  /*03e0*/  FADD R13, R13, R17.reuse ;  /* 0x000000110d0d7221 */ /* 0x100fe40000000000 */
[----:B------:R-:W-:Y:S01]  /*03f0*/  @!P5 FMUL R3, R3, 16777216 ;  /* 0x4b8000000303d820 */ /* 0x000fe20000400000 */
[----:B------:R-:W-:-:S03]  /*0400*/  FADD R17, R21, R17 ;  /* 0x0000001115117221 */ /* 0x000fc60000000000 */
[----:B---3--:R-:W-:Y:S01]  /*0410*/  FMUL R3, R6, R3 ;  /* 0x0000000306037220 */ /* 0x008fe20000400000 */
[C---:B-----5:R-:W-:Y:S01]  /*0420*/  FADD R6, -R8.reuse, R12 ;  /* 0x0000000c08067221 */ /* 0x060fe20000000100 */
[----:B------:R-:W-:Y:S01]  /*0430*/  FADD R8, -R8, R16 ;  /* 0x0000001008087221 */ /* 0x000fe20000000100 */
[----:B--2---:R-:W-:-:S04]  /*0440*/  IMAD.WIDE R20, R24, 0x4, R26 ;  /* 0x0000000418147825 */ /* 0x004fc800078e021a */
[----:B-1----:R-:W-:-:S04]  /*0450*/  IMAD.WIDE R24, R24, 0x4, R22 ;  /* 0x0000000418187825 */ /* 0x002fc800078e0216 */
[----:B------:R-:W-:Y:S01]  /*0460*/  FADD R23, -R9, R13 ;  /* 0x0000000d09177221 */ /* 0x000fe20000000100 */
[C---:B------:R-:W-:Y:S01]  /*0470*/  FMUL R6, R5.reuse, R6 ;  /* 0x0000000605067220 */ /* 0x040fe20000400000 */
[----:B------:R-:W-:Y:S02]  /*0480*/  FMUL R5, R5, R8 ;  /* 0x0000000805057220 */ /* 0x000fe40000400000 */
[----:B------:R-:W-:Y:S01]  /*0490*/  FMUL R8, R4, R23 ;  /* 0x0000001704087220 */ /* 0x000fe20000400000 */
[----:B------:R-:W2:Y:S04]  /*04a0*/  LDG.E.EL.128 R24, desc[UR4][R24.64] ;  /* 0x0000000418187981 */ /* 0x000ea8000c2e1d00 */
[----:B------:R-:W2:Y:S01]  /*04b0*/  LDG.E.EL.128 R20, desc[UR4][R20.64] ;  /* 0x0000000414147981 */ /* 0x000ea2000c2e1d00 */
[----:B------:R-:W-:-:S04]  /*04c0*/  FADD R9, -R9, R17 ;  /* 0x0000001109097221 */ /* 0x000fc80000000100 */
[----:B------:R-:W-:Y:S01]  /*04d0*/  FMUL R9, R4, R9 ;  /* 0x0000000904097220 */ /* 0x000fe20000400000 */
[----:B------:R-:W-:-:S04]  /*04e0*/  FADD R4, R7, 9.9999997473787516356e-06 ;  /* 0x3727c5ac07047421 */ /* 0x000fc80000000000 */
[----:B------:R-:W1:Y:S02]  /*04f0*/  MUFU.SQRT R7, R4 ;  /* 0x0000000400077308 */ /* 0x000e640000002000 */
[C---:B-1----:R-:W-:Y:S02]  /*0500*/  FSETP.GT.AND P0, PT, R7.reuse, 8.50705917302346158658e+37, PT ;  /* 0x7e8000000700780b */ /* 0x042fe40003f04000 */
[----:B------:R-:W-:-:S11]  /*0510*/  FSETP.GEU.AND P1, PT, R7, 1.175494350822287508e-38, PT ;  /* 0x008000000700780b */ /* 0x000fd60003f2e000 */
[----:B------:R-:W-:-:S04]  /*0520*/  @P0 FMUL R7, R7, 0.25 ;  /* 0x3e80000007070820 */ /* 0x000fc80000400000 */
[----:B------:R-:W-:-:S06]  /*0530*/  @!P1 FMUL R7, R7, 16777216 ;  /* 0x4b80000007079820 */ /* 0x000fcc0000400000 */
[----:B------:R-:W1:Y:S01]  /*0540*/  MUFU.RCP R7, R7 ;  /* 0x0000000700077308 */ /* 0x000e620000001000 */
[----:B------:R-:W-:-:S05]  /*0550*/  FSEL R2, R2, 1, P0 ;  /* 0x3f80000002027808 */ /* 0x000fca0000000000 */
[----:B------:R-:W-:-:S04]  /*0560*/  @!P1 FMUL R2, R2, 16777216 ;  /* 0x4b80000002029820 */ /* 0x000fc80000400000 */
[----:B-1----:R-:W-:Y:S01]  /*0570*/  FMUL R2, R7, R2 ;  /* 0x0000000207027220 */ /* 0x002fe20000400000 */
[C---:B------:R-:W-:Y:S01]  /*0580*/  FADD R7, -R11.reuse, R15 ;  /* 0x0000000f0b077221 */ /* 0x040fe20000000100 */
[----:B------:R-:W-:Y:S01]  /*0590*/  FADD R11, -R11, R19 ;  /* 0x000000130b0b7221 */ /* 0x000fe20000000100 */
[----:B------:R-:W-:Y:S04]  /*05a0*/  STG.E.128 desc[UR4][R28.64], R16 ;  /* 0x000000101c007986 */ /* 0x000fe8000c101d04 */
[----:B------:R-:W-:Y:S01]  /*05b0*/  STG.E.128 desc[UR4][R28.64+0x800], R12 ;  /* 0x0008000c1c007986 */ /* 0x000fe2000c101d04 */
[C-C-:B--2---:R-:W-:Y:S01]  /*05c0*/  FFMA R4, R20.reuse, R5, R24.reuse ;  /* 0x0000000514047223 */ /* 0x144fe20000000018 */
[----:B------:R-:W-:Y:S01]  /*05d0*/  FFMA R20, R20, R6, R24 ;  /* 0x0000000614147223 */ /* 0x000fe20000000018 */
[C-C-:B------:R-:W-:Y:S01]  /*05e0*/  FFMA R9, R21.reuse, R9, R25.reuse ;  /* 0x0000000915097223 */ /* 0x140fe20000000019 */
[----:B------:R-:W-:Y:S01]  /*05f0*/  FFMA R8, R21, R8, R25 ;  /* 0x0000000815087223 */ /* 0x000fe20000000019 */
[----:B------:R-:W-:Y:S01]  /*0600*/  FADD R6, -R10, R14 ;  /* 0x0000000e0a067221 */ /* 0x000fe20000000100 */
[----:B------:R-:W1:Y:S03]  /*0610*/  LDC.64 R24, c[0x0][0x240] ;  /* 0x00009000ff187b82 */ /* 0x000e660000000a00 */
[----:B------:R-:W-:Y:S01]  /*0620*/  FMUL R5, R3, R6 ;  /* 0x0000000603057220 */ /* 0x000fe20000400000 */
[----:B------:R-:W-:Y:S01]  /*0630*/  FMUL R6, R2, R7 ;  /* 0x0000000702067220 */ /* 0x000fe20000400000 */
[----:B------:R-:W-:Y:S01]  /*0640*/  FADD R10, -R10, R18 ;  /* 0x000000120a0a7221 */ /* 0x000fe20000000100 */
[----:B------:R-:W-:-:S02]  /*0650*/  FMUL R2, R2, R11 ;  /* 0x0000000b02027220 */ /* 0x000fc40000400000 */
[--C-:B------:R-:W-:Y:S01]  /*0660*/  FFMA R7, R23, R6, R27.reuse ;  /* 0x0000000617077223 */ /* 0x100fe2000000001b */
[----:B------:R-:W-:Y:S01]  /*0670*/  FMUL R3, R3, R10 ;  /* 0x0000000a03037220 */ /* 0x000fe20000400000 */
[C-C-:B------:R-:W-:Y:S01]  /*0680*/  FFMA R5, R22.reuse, R5, R26.reuse ;  /* 0x0000000516057223 */ /* 0x140fe2000000001a */
[----:B------:R-:W-:Y:S02]  /*0690*/  FFMA R2, R23, R2, R27 ;  /* 0x0000000217027223 */ /* 0x000fe4000000001b */
[----:B------:R-:W-:Y:S01]  /*06a0*/  FSETP.GEU.AND P6, PT, R7, RZ, PT ;  /* 0x000000ff0700720b */ /* 0x000fe20003fce000 */
[----:B------:R-:W-:Y:S01]  /*06b0*/  FFMA R3, R22, R3, R26 ;  /* 0x0000000316037223 */ /* 0x000fe2000000001a */
[----:B------:R-:W-:Y:S02]  /*06c0*/  FSETP.GEU.AND P5, PT, R5, RZ, PT ;  /* 0x000000ff0500720b */ /* 0x000fe40003fae000 */
[----:B------:R-:W-:Y:S02]  /*06d0*/  FSETP.GEU.AND P4, PT, R8, RZ, PT ;  /* 0x000000ff0800720b */ /* 0x000fe40003f8e000 */
[----:B------:R-:W-:-:S02]  /*06e0*/  SEL R7, R7, RZ, P6 ;  /* 0x000000ff07077207 */ /* 0x000fc40003000000 */
[----:B------:R-:W-:Y:S02]  /*06f0*/  FSETP.GEU.AND P6, PT, R4, RZ, PT ;  /* 0x000000ff0400720b */ /* 0x000fe40003fce000 */
[----:B------:R-:W-:Y:S02]  /*0700*/  FSETP.GEU.AND P0, PT, R20, RZ, PT ;  /* 0x000000ff1400720b */ /* 0x000fe40003f0e000 */
[----:B------:R-:W-:Y:S02]  /*0710*/  FSETP.GEU.AND P3, PT, R2, RZ, PT ;  /* 0x000000ff0200720b */ /* 0x000fe40003f6e000 */
[----:B------:R-:W-:Y:S02]  /*0720*/  FSETP.GEU.AND P2, PT, R3, RZ, PT ;  /* 0x000000ff0300720b */ /* 0x000fe40003f4e000 */
[----:B------:R-:W-:Y:S02]  /*0730*/  FSETP.GEU.AND P1, PT, R9, RZ, PT ;  /* 0x000000ff0900720b */ /* 0x000fe40003f2e000 */
[----:B------:R-:W-:-:S02]  /*0740*/  SEL R6, R5, RZ, P5 ;  /* 0x000000ff05067207 */ /* 0x000fc40002800000 */
[----:B------:R-:W-:Y:S01]  /*0750*/  SEL R5, R8, RZ, P4 ;  /* 0x000000ff08057207 */ /* 0x000fe20002000000 */
[----:B-1----:R-:W-:Y:S01]  /*0760*/  IMAD.WIDE R24, R0, 0x4, R24 ;  /* 0x0000000400187825 */ /* 0x002fe200078e0218 */
[----:B------:R-:W-:Y:S02]  /*0770*/  SEL R8, R4, RZ, P6 ;  /* 0x000000ff04087207 */ /* 0x000fe40003000000 */
[----:B------:R-:W-:Y:S02]  /*0780*/  SEL R11, R2, RZ, P3 ;  /* 0x000000ff020b7207 */ /* 0x000fe40001800000 */
[----:B------:R-:W-:Y:S02]  /*0790*/  SEL R10, R3, RZ, P2 ;  /* 0x000000ff030a7207 */ /* 0x000fe40001000000 */
[----:B------:R-:W-:Y:S02]  /*07a0*/  SEL R9, R9, RZ, P1 ;  /* 0x000000ff09097207 */ /* 0x000fe40000800000 */
[----:B------:R-:W-:-:S03]  /*07b0*/  SEL R4, R20, RZ, P0 ;  /* 0x000000ff14047207 */ /* 0x000fc60000000000 */
[----:B------:R-:W-:Y:S04]  /*07c0*/  STG.E.128 desc[UR4][R24.64], R8 ;  /* 0x0000000818007986 */ /* 0x000fe8000c101d04 */
[----:B------:R-:W-:Y:S01]  /*07d0*/  STG.E.128 desc[UR4][R24.64+0x800], R4 ;  /* 0x0008000418007986 */ /* 0x000fe2000c101d04 */
[----:B------:R-:W-:Y:S05]  /*07e0*/  EXIT ;  /* 0x000000000000794d */ /* 0x000fea0003800000 */
.L_x_0:
[----:B------:R-:W-:-:S00]  /*07f0*/  BRA `(.L_x_0) ;  /* 0xfffffffc00fc7947 */ /* 0x000fc0000383ffff */
[----:B------:R-:W-:-:S00]  /*0800*/  NOP ;  /* 0x0000000000007918 */ /* 0x000fc00000000000 */
[----:B------:R-:W-:-:S00]  /*0810*/  NOP ;  /* 0x0000000000007918 */ /* 0x000fc00000000000 */
[----:B------:R-:W-:-:S00]  /*0820*/  NOP ;  /* 0x0000000000007918 */ /* 0x000fc00000000000 */
[----:B------:R-:W-:-:S00]  /*0830*/  NOP ;  /* 0x0000000000007918 */ /* 0x000fc00000000000 */
[----:B------:R-:W-:-:S00]  /*0840*/  NOP ;  /* 0x0000000000007918 */ /* 0x000fc00000000000 */
[----:B------:R-:W-:-:S00]  /*0850*/  NOP ;  /* 0x0000000000007918 */ /* 0x000fc00000000000 */
[----:B------:R-:W-:-:S00]  /*0860*/  NOP ;  /* 0x0000000000007918 */ /* 0x000fc00000000000 */
[----:B------:R-:W-:-:S00]  /*0870*/  NOP ;  /* 0x0000000000007918 */ /* 0x000fc00000000000 */
.L_x_1:


//--------------------- .nv.global.init           --------------------------
	.section	.nv.global.init,"aw",@progbits
.nv.global.init:
	.type		_$_str,@object
	.size		_$_str,(_$_str_$_2 - _$_str)
_$_str:
        /*0000*/ 	.byte	0x5f, 0x5f, 0x43, 0x55, 0x44, 0x41, 0x5f, 0x46, 0x54, 0x5a, 0x00
	.type		_$_str_$_2,@object
	.size		_$_str_$_2,(.L_1 - _$_str_$_2)
_$_str_$_2:
        /*000b*/ 	.byte	0x5f, 0x5f, 0x43, 0x55, 0x44, 0x41, 0x5f, 0x50, 0x52, 0x45, 0x43, 0x5f, 0x53, 0x51, 0x52, 0x54
        /*001b*/ 	.byte	0x00
.L_1:


//--------------------- .nv.constant0.triton_poi_fused__native_batch_norm_legit_no_training_convolution_relu_9 --------------------------
	.section	.nv.constant0.triton_poi_fused__native_batch_norm_legit_no_training_convolution_relu_9,"a",@progbits
	.sectionflags	@""
	.align	4
.nv.constant0.triton_poi_fused__native_batch_norm_legit_no_training_convolution_relu_9:
	.zero		588
